//
// Generated by NVIDIA NVVM Compiler
//
// Compiler Build ID: CL-36424714
// Cuda compilation tools, release 13.0, V13.0.88
// Based on NVVM 20.0.0
//

.version 9.0
.target sm_100
.address_size 64

	// .globl	_Z8d_matmulPiS_S_iii
// _ZZ8d_matmulPiS_S_iiiE9d_mat1Tmp has been demoted
// _ZZ8d_matmulPiS_S_iiiE9d_mat2Tmp has been demoted

.visible .entry _Z8d_matmulPiS_S_iii(
	.param .u64 .ptr .align 1 _Z8d_matmulPiS_S_iii_param_0,
	.param .u64 .ptr .align 1 _Z8d_matmulPiS_S_iii_param_1,
	.param .u64 .ptr .align 1 _Z8d_matmulPiS_S_iii_param_2,
	.param .u32 _Z8d_matmulPiS_S_iii_param_3,
	.param .u32 _Z8d_matmulPiS_S_iii_param_4,
	.param .u32 _Z8d_matmulPiS_S_iii_param_5
)
{
	.reg .pred 	%p<13>;
	.reg .b32 	%r<197>;
	.reg .b64 	%rd<13>;
	// demoted variable
	.shared .align 4 .b8 _ZZ8d_matmulPiS_S_iiiE9d_mat1Tmp[4096];
	// demoted variable
	.shared .align 4 .b8 _ZZ8d_matmulPiS_S_iiiE9d_mat2Tmp[4096];
	ld.param.u64 	%rd1, [_Z8d_matmulPiS_S_iii_param_0];
	ld.param.u64 	%rd2, [_Z8d_matmulPiS_S_iii_param_1];
	ld.param.u64 	%rd3, [_Z8d_matmulPiS_S_iii_param_2];
	ld.param.u32 	%r49, [_Z8d_matmulPiS_S_iii_param_3];
	ld.param.u32 	%r47, [_Z8d_matmulPiS_S_iii_param_4];
	ld.param.u32 	%r48, [_Z8d_matmulPiS_S_iii_param_5];
	mov.u32 	%r50, %ntid.x;
	mov.u32 	%r51, %ctaid.x;
	mov.u32 	%r1, %tid.x;
	mad.lo.s32 	%r2, %r50, %r51, %r1;
	mov.u32 	%r52, %ntid.y;
	mov.u32 	%r53, %ctaid.y;
	mov.u32 	%r3, %tid.y;
	mad.lo.s32 	%r4, %r52, %r53, %r3;
	setp.ge.u32 	%p1, %r4, %r49;
	setp.ge.u32 	%p2, %r2, %r47;
	or.pred  	%p3, %p1, %p2;
	@%p3 bra 	$L__BB0_15;
	cvta.to.global.u64 	%rd4, %rd1;
	cvta.to.global.u64 	%rd5, %rd2;
	mad.lo.s32 	%r55, %r48, %r4, %r1;
	mul.wide.u32 	%rd6, %r55, 4;
	add.s64 	%rd7, %rd4, %rd6;
	ld.global.u32 	%r56, [%rd7];
	shl.b32 	%r57, %r3, 7;
	mov.u32 	%r58, _ZZ8d_matmulPiS_S_iiiE9d_mat1Tmp;
	add.s32 	%r5, %r58, %r57;
	shl.b32 	%r59, %r1, 2;
	add.s32 	%r60, %r5, %r59;
	st.shared.u32 	[%r60], %r56;
	mad.lo.s32 	%r61, %r47, %r3, %r2;
	mul.wide.u32 	%rd8, %r61, 4;
	add.s64 	%rd9, %rd5, %rd8;
	ld.global.u32 	%r62, [%rd9];
	mov.u32 	%r63, _ZZ8d_matmulPiS_S_iiiE9d_mat2Tmp;
	add.s32 	%r64, %r63, %r57;
	add.s32 	%r65, %r64, %r59;
	st.shared.u32 	[%r65], %r62;
	bar.sync 	0;
	setp.lt.s32 	%p4, %r48, 1;
	mov.b32 	%r196, 0;
	@%p4 bra 	$L__BB0_14;
	and.b32  	%r6, %r48, 15;
	setp.lt.u32 	%p5, %r48, 16;
	mov.b32 	%r187, 0;
	mov.u32 	%r196, %r187;
	@%p5 bra 	$L__BB0_5;
	and.b32  	%r187, %r48, 2147483632;
	neg.s32 	%r181, %r187;
	add.s32 	%r71, %r57, %r58;
	add.s32 	%r180, %r71, 32;
	add.s32 	%r74, %r59, %r63;
	add.s32 	%r179, %r74, 1024;
	mov.b32 	%r196, 0;
$L__BB0_4:
	.pragma "nounroll";
	ld.shared.u32 	%r75, [%r180+-32];
	ld.shared.u32 	%r76, [%r179+-1024];
	mad.lo.s32 	%r77, %r76, %r75, %r196;
	ld.shared.u32 	%r78, [%r180+-28];
	ld.shared.u32 	%r79, [%r179+-896];
	mad.lo.s32 	%r80, %r79, %r78, %r77;
	ld.shared.u32 	%r81, [%r180+-24];
	ld.shared.u32 	%r82, [%r179+-768];
	mad.lo.s32 	%r83, %r82, %r81, %r80;
	ld.shared.u32 	%r84, [%r180+-20];
	ld.shared.u32 	%r85, [%r179+-640];
	mad.lo.s32 	%r86, %r85, %r84, %r83;
	ld.shared.u32 	%r87, [%r180+-16];
	ld.shared.u32 	%r88, [%r179+-512];
	mad.lo.s32 	%r89, %r88, %r87, %r86;
	ld.shared.u32 	%r90, [%r180+-12];
	ld.shared.u32 	%r91, [%r179+-384];
	mad.lo.s32 	%r92, %r91, %r90, %r89;
	ld.shared.u32 	%r93, [%r180+-8];
	ld.shared.u32 	%r94, [%r179+-256];
	mad.lo.s32 	%r95, %r94, %r93, %r92;
	ld.shared.u32 	%r96, [%r180+-4];
	ld.shared.u32 	%r97, [%r179+-128];
	mad.lo.s32 	%r98, %r97, %r96, %r95;
	ld.shared.u32 	%r99, [%r180];
	ld.shared.u32 	%r100, [%r179];
	mad.lo.s32 	%r101, %r100, %r99, %r98;
	ld.shared.u32 	%r102, [%r180+4];
	ld.shared.u32 	%r103, [%r179+128];
	mad.lo.s32 	%r104, %r103, %r102, %r101;
	ld.shared.u32 	%r105, [%r180+8];
	ld.shared.u32 	%r106, [%r179+256];
	mad.lo.s32 	%r107, %r106, %r105, %r104;
	ld.shared.u32 	%r108, [%r180+12];
	ld.shared.u32 	%r109, [%r179+384];
	mad.lo.s32 	%r110, %r109, %r108, %r107;
	ld.shared.u32 	%r111, [%r180+16];
	ld.shared.u32 	%r112, [%r179+512];
	mad.lo.s32 	%r113, %r112, %r111, %r110;
	ld.shared.u32 	%r114, [%r180+20];
	ld.shared.u32 	%r115, [%r179+640];
	mad.lo.s32 	%r116, %r115, %r114, %r113;
	ld.shared.u32 	%r117, [%r180+24];
	ld.shared.u32 	%r118, [%r179+768];
	mad.lo.s32 	%r119, %r118, %r117, %r116;
	ld.shared.u32 	%r120, [%r180+28];
	ld.shared.u32 	%r121, [%r179+896];
	mad.lo.s32 	%r196, %r121, %r120, %r119;
	add.s32 	%r181, %r181, 16;
	add.s32 	%r180, %r180, 64;
	add.s32 	%r179, %r179, 2048;
	setp.ne.s32 	%p6, %r181, 0;
	@%p6 bra 	$L__BB0_4;
$L__BB0_5:
	setp.eq.s32 	%p7, %r6, 0;
	@%p7 bra 	$L__BB0_14;
	add.s32 	%r22, %r63, %r59;
	and.b32  	%r23, %r48, 7;
	setp.lt.u32 	%p8, %r6, 8;
	@%p8 bra 	$L__BB0_8;
	shl.b32 	%r125, %r187, 2;
	add.s32 	%r126, %r5, %r125;
	ld.shared.u32 	%r127, [%r126];
	shl.b32 	%r128, %r187, 7;
	add.s32 	%r129, %r22, %r128;
	ld.shared.u32 	%r130, [%r129];
	mad.lo.s32 	%r131, %r130, %r127, %r196;
	ld.shared.u32 	%r132, [%r126+4];
	ld.shared.u32 	%r133, [%r129+128];
	mad.lo.s32 	%r134, %r133, %r132, %r131;
	ld.shared.u32 	%r135, [%r126+8];
	ld.shared.u32 	%r136, [%r129+256];
	mad.lo.s32 	%r137, %r136, %r135, %r134;
	ld.shared.u32 	%r138, [%r126+12];
	ld.shared.u32 	%r139, [%r129+384];
	mad.lo.s32 	%r140, %r139, %r138, %r137;
	ld.shared.u32 	%r141, [%r126+16];
	ld.shared.u32 	%r142, [%r129+512];
	mad.lo.s32 	%r143, %r142, %r141, %r140;
	ld.shared.u32 	%r144, [%r126+20];
	ld.shared.u32 	%r145, [%r129+640];
	mad.lo.s32 	%r146, %r145, %r144, %r143;
	ld.shared.u32 	%r147, [%r126+24];
	ld.shared.u32 	%r148, [%r129+768];
	mad.lo.s32 	%r149, %r148, %r147, %r146;
	ld.shared.u32 	%r150, [%r126+28];
	ld.shared.u32 	%r151, [%r129+896];
	mad.lo.s32 	%r196, %r151, %r150, %r149;
	add.s32 	%r187, %r187, 8;
$L__BB0_8:
	setp.eq.s32 	%p9, %r23, 0;
	@%p9 bra 	$L__BB0_14;
	and.b32  	%r29, %r48, 3;
	setp.lt.u32 	%p10, %r23, 4;
	@%p10 bra 	$L__BB0_11;
	shl.b32 	%r153, %r187, 2;
	add.s32 	%r154, %r5, %r153;
	ld.shared.u32 	%r155, [%r154];
	shl.b32 	%r156, %r187, 7;
	add.s32 	%r157, %r22, %r156;
	ld.shared.u32 	%r158, [%r157];
	mad.lo.s32 	%r159, %r158, %r155, %r196;
	ld.shared.u32 	%r160, [%r154+4];
	ld.shared.u32 	%r161, [%r157+128];
	mad.lo.s32 	%r162, %r161, %r160, %r159;
	ld.shared.u32 	%r163, [%r154+8];
	ld.shared.u32 	%r164, [%r157+256];
	mad.lo.s32 	%r165, %r164, %r163, %r162;
	ld.shared.u32 	%r166, [%r154+12];
	ld.shared.u32 	%r167, [%r157+384];
	mad.lo.s32 	%r196, %r167, %r166, %r165;
	add.s32 	%r187, %r187, 4;
$L__BB0_11:
	setp.eq.s32 	%p11, %r29, 0;
	@%p11 bra 	$L__BB0_14;
	shl.b32 	%r168, %r187, 7;
	add.s32 	%r170, %r168, %r59;
	add.s32 	%r194, %r63, %r170;
	shl.b32 	%r173, %r187, 2;
	add.s32 	%r174, %r57, %r173;
	add.s32 	%r193, %r58, %r174;
	neg.s32 	%r192, %r29;
$L__BB0_13:
	.pragma "nounroll";
	ld.shared.u32 	%r176, [%r193];
	ld.shared.u32 	%r177, [%r194];
	mad.lo.s32 	%r196, %r177, %r176, %r196;
	add.s32 	%r194, %r194, 128;
	add.s32 	%r193, %r193, 4;
	add.s32 	%r192, %r192, 1;
	setp.ne.s32 	%p12, %r192, 0;
	@%p12 bra 	$L__BB0_13;
$L__BB0_14:
	mad.lo.s32 	%r178, %r47, %r4, %r2;
	cvta.to.global.u64 	%rd10, %rd3;
	mul.wide.u32 	%rd11, %r178, 4;
	add.s64 	%rd12, %rd10, %rd11;
	st.global.u32 	[%rd12], %r196;
$L__BB0_15:
	ret;

}


// ===== COMPILED SASS (sm_100) =====

	.target	sm_100

	.elftype	@"ET_EXEC"


//--------------------- .note.nv.tkinfo           --------------------------
	.section	.note.nv.tkinfo,"",@"SHT_NOTE"
	.sectionflags	@"SHF_NOTE_NV_TKINFO"
	.tkinfo
        /*0018*/ 	.word	0x00000002
        /*0030*/ 	.string	""
        /*0030*/ 	.string	"ptxas"
        /*0030*/ 	.string	"Cuda compilation tools, release 13.0, V13.0.88"
        /*0030*/ 	.string	"Build cuda_13.0.r13.0/compiler.36424714_0"
        /*0030*/ 	.string	"-arch sm_100 -m 64 "



//--------------------- .note.nv.cuinfo           --------------------------
	.section	.note.nv.cuinfo,"",@"SHT_NOTE"
	.sectionflags	@"SHF_NOTE_NV_CUINFO"
        /*0018*/ 	.short	0x0002
        /*001a*/ 	.short	0x0064
        /*001c*/ 	.short	0x0082
	.zero		2


//--------------------- .nv.info                  --------------------------
	.section	.nv.info,"",@"SHT_CUDA_INFO"
	.align	4


	//----- nvinfo : EIATTR_REGCOUNT
	.align		4
        /*0000*/ 	.byte	0x04, 0x2f
        /*0002*/ 	.short	(.L_1 - .L_0)
	.align		4
.L_0:
        /*0004*/ 	.word	index@(_Z8d_matmulPiS_S_iii)
        /*0008*/ 	.word	0x0000001f


	//----- nvinfo : EIATTR_FRAME_SIZE
	.align		4
.L_1:
        /*000c*/ 	.byte	0x04, 0x11
        /*000e*/ 	.short	(.L_3 - .L_2)
	.align		4
.L_2:
        /*0010*/ 	.word	index@(_Z8d_matmulPiS_S_iii)
        /*0014*/ 	.word	0x00000000


	//----- nvinfo : EIATTR_MIN_STACK_SIZE
	.align		4
.L_3:
        /*0018*/ 	.byte	0x04, 0x12
        /*001a*/ 	.short	(.L_5 - .L_4)
	.align		4
.L_4:
        /*001c*/ 	.word	index@(_Z8d_matmulPiS_S_iii)
        /*0020*/ 	.word	0x00000000
.L_5:


//--------------------- .nv.compat                --------------------------
	.section	.nv.compat,"",@"SHT_CUDA_COMPAT_INFO"
	.align	4
        /*0000*/ 	.byte	0x02, 0x09, 0x00, 0x00, 0x02, 0x02, 0x01, 0x00, 0x02, 0x05, 0x05, 0x00, 0x03, 0x07, 0x01, 0x01
        /*0010*/ 	.byte	0x02, 0x03, 0x00, 0x00, 0x02, 0x06, 0x01, 0x00, 0x04, 0x0b, 0x08, 0x00, 0x09, 0x00, 0x00, 0x00
        /*0020*/ 	.byte	0x00, 0x00, 0x00, 0x00


//--------------------- .nv.info._Z8d_matmulPiS_S_iii --------------------------
	.section	.nv.info._Z8d_matmulPiS_S_iii,"",@"SHT_CUDA_INFO"
	.sectionflags	@""
	.align	4


	//----- nvinfo : EIATTR_CUDA_API_VERSION
	.align		4
        /*0000*/ 	.byte	0x04, 0x37
        /*0002*/ 	.short	(.L_7 - .L_6)
.L_6:
        /*0004*/ 	.word	0x00000082


	//----- nvinfo : EIATTR_KPARAM_INFO
	.align		4
.L_7:
        /*0008*/ 	.byte	0x04, 0x17
        /*000a*/ 	.short	(.L_9 - .L_8)
.L_8:
        /*000c*/ 	.word	0x00000000
        /*0010*/ 	.short	0x0005
        /*0012*/ 	.short	0x0020
        /*0014*/ 	.byte	0x00, 0xf0, 0x11, 0x00


	//----- nvinfo : EIATTR_KPARAM_INFO
	.align		4
.L_9:
        /*0018*/ 	.byte	0x04, 0x17
        /*001a*/ 	.short	(.L_11 - .L_10)
.L_10:
        /*001c*/ 	.word	0x00000000
        /*0020*/ 	.short	0x0004
        /*0022*/ 	.short	0x001c
        /*0024*/ 	.byte	0x00, 0xf0, 0x11, 0x00


	//----- nvinfo : EIATTR_KPARAM_INFO
	.align		4
.L_11:
        /*0028*/ 	.byte	0x04, 0x17
        /*002a*/ 	.short	(.L_13 - .L_12)
.L_12:
        /*002c*/ 	.word	0x00000000
        /*0030*/ 	.short	0x0003
        /*0032*/ 	.short	0x0018
        /*0034*/ 	.byte	0x00, 0xf0, 0x11, 0x00


	//----- nvinfo : EIATTR_KPARAM_INFO
	.align		4
.L_13:
        /*0038*/ 	.byte	0x04, 0x17
        /*003a*/ 	.short	(.L_15 - .L_14)
.L_14:
        /*003c*/ 	.word	0x00000000
        /*0040*/ 	.short	0x0002
        /*0042*/ 	.short	0x0010
        /*0044*/ 	.byte	0x00, 0xf5, 0x21, 0x00


	//----- nvinfo : EIATTR_KPARAM_INFO
	.align		4
.L_15:
        /*0048*/ 	.byte	0x04, 0x17
        /*004a*/ 	.short	(.L_17 - .L_16)
.L_16:
        /*004c*/ 	.word	0x00000000
        /*0050*/ 	.short	0x0001
        /*0052*/ 	.short	0x0008
        /*0054*/ 	.byte	0x00, 0xf5, 0x21, 0x00


	//----- nvinfo : EIATTR_KPARAM_INFO
	.align		4
.L_17:
        /*0058*/ 	.byte	0x04, 0x17
        /*005a*/ 	.short	(.L_19 - .L_18)
.L_18:
        /*005c*/ 	.word	0x00000000
        /*0060*/ 	.short	0x0000
        /*0062*/ 	.short	0x0000
        /*0064*/ 	.byte	0x00, 0xf5, 0x21, 0x00


	//----- nvinfo : EIATTR_SPARSE_MMA_MASK
	.align		4
.L_19:
        /*0068*/ 	.byte	0x03, 0x50
        /*006a*/ 	.short	0x0000


	//----- nvinfo : EIATTR_MAXREG_COUNT
	.align		4
        /*006c*/ 	.byte	0x03, 0x1b
        /*006e*/ 	.short	0x00ff


	//----- nvinfo : EIATTR_NUM_BARRIERS
	.align		4
        /*0070*/ 	.byte	0x02, 0x4c
        /*0072*/ 	.byte	0x01
	.zero		1


	//----- nvinfo : EIATTR_MERCURY_ISA_VERSION
	.align		4
        /*0074*/ 	.byte	0x03, 0x5f
        /*0076*/ 	.short	0x0101


	//----- nvinfo : EIATTR_VRC_CTA_INIT_COUNT
	.align		4
        /*0078*/ 	.byte	0x02, 0x4a
	.zero		1
	.zero		1


	//----- nvinfo : EIATTR_EXIT_INSTR_OFFSETS
	.align		4
        /*007c*/ 	.byte	0x04, 0x1c
        /*007e*/ 	.short	(.L_21 - .L_20)


	//   ....[0]....
.L_20:
        /*0080*/ 	.word	0x000000c0


	//   ....[1]....
        /*0084*/ 	.word	0x000009a0


	//----- nvinfo : EIATTR_CBANK_PARAM_SIZE
	.align		4
.L_21:
        /*0088*/ 	.byte	0x03, 0x19
        /*008a*/ 	.short	0x0024


	//----- nvinfo : EIATTR_PARAM_CBANK
	.align		4
        /*008c*/ 	.byte	0x04, 0x0a
        /*008e*/ 	.short	(.L_23 - .L_22)
	.align		4
.L_22:
        /*0090*/ 	.word	index@(.nv.constant0._Z8d_matmulPiS_S_iii)
        /*0094*/ 	.short	0x0380
        /*0096*/ 	.short	0x0024


	//----- nvinfo : EIATTR_SW_WAR
	.align		4
.L_23:
        /*0098*/ 	.byte	0x04, 0x36
        /*009a*/ 	.short	(.L_25 - .L_24)
.L_24:
        /*009c*/ 	.word	0x00000008
.L_25:


//--------------------- .nv.callgraph             --------------------------
	.section	.nv.callgraph,"",@"SHT_CUDA_CALLGRAPH"
	.align	4
	.sectionentsize	8
	.align		4
        /*0000*/ 	.word	0x00000000
	.align		4
        /*0004*/ 	.word	0xffffffff
	.align		4
        /*0008*/ 	.word	0x00000000
	.align		4
        /*000c*/ 	.word	0xfffffffe
	.align		4
        /*0010*/ 	.word	0x00000000
	.align		4
        /*0014*/ 	.word	0xfffffffd
	.align		4
        /*0018*/ 	.word	0x00000000
	.align		4
        /*001c*/ 	.word	0xfffffffc


//--------------------- .text._Z8d_matmulPiS_S_iii --------------------------
	.section	.text._Z8d_matmulPiS_S_iii,"ax",@progbits
	.align	128
        .global         _Z8d_matmulPiS_S_iii
        .type           _Z8d_matmulPiS_S_iii,@function
        .size           _Z8d_matmulPiS_S_iii,(.L_x_7 - _Z8d_matmulPiS_S_iii)
        .other          _Z8d_matmulPiS_S_iii,@"STO_CUDA_ENTRY STV_DEFAULT"
_Z8d_matmulPiS_S_iii:
.text._Z8d_matmulPiS_S_iii:
[----:B------:R-:W-:Y:S01]  /*0000*/  LDC R1, c[0x0][0x37c] ;  /* 0x0000df00ff017b82 */ /* 0x000fe20000000800 */
[----:B------:R-:W0:Y:S01]  /*0010*/  S2R R19, SR_CTAID.X ;  /* 0x0000000000137919 */ /* 0x000e220000002500 */
[----:B------:R-:W0:Y:S01]  /*0020*/  LDCU UR4, c[0x0][0x360] ;  /* 0x00006c00ff0477ac */ /* 0x000e220008000800 */
[----:B------:R-:W0:Y:S01]  /*0030*/  S2R R16, SR_TID.X ;  /* 0x0000000000107919 */ /* 0x000e220000002100 */
[----:B------:R-:W1:Y:S01]  /*0040*/  LDCU UR5, c[0x0][0x364] ;  /* 0x00006c80ff0577ac */ /* 0x000e620008000800 */
[----:B------:R-:W1:Y:S01]  /*0050*/  S2R R18, SR_CTAID.Y ;  /* 0x0000000000127919 */ /* 0x000e620000002600 */
[----:B------:R-:W2:Y:S01]  /*0060*/  LDCU.64 UR10, c[0x0][0x398] ;  /* 0x00007300ff0a77ac */ /* 0x000ea20008000a00 */
[----:B------:R-:W1:Y:S01]  /*0070*/  S2R R2, SR_TID.Y ;  /* 0x0000000000027919 */ /* 0x000e620000002200 */
[----:B0-----:R-:W-:-:S05]  /*0080*/  IMAD R19, R19, UR4, R16 ;  /* 0x0000000413137c24 */ /* 0x001fca000f8e0210 */
[----:B--2---:R-:W-:Y:S01]  /*0090*/  ISETP.GE.U32.AND P0, PT, R19, UR11, PT ;  /* 0x0000000b13007c0c */ /* 0x004fe2000bf06070 */
[----:B-1----:R-:W-:-:S05]  /*00a0*/  IMAD R18, R18, UR5, R2 ;  /* 0x0000000512127c24 */ /* 0x002fca000f8e0202 */
[----:B------:R-:W-:-:S13]  /*00b0*/  ISETP.GE.U32.OR P0, PT, R18, UR10, P0 ;  /* 0x0000000a12007c0c */ /* 0x000fda0008706470 */
[----:B------:R-:W-:Y:S05]  /*00c0*/  @P0 EXIT ;  /* 0x000000000000094d */ /* 0x000fea0003800000 */
[----:B------:R-:W0:Y:S01]  /*00d0*/  LDC.64 R4, c[0x0][0x380] ;  /* 0x0000e000ff047b82 */ /* 0x000e220000000a00 */
[----:B------:R-:W1:Y:S01]  /*00e0*/  LDCU UR4, c[0x0][0x3a0] ;  /* 0x00007400ff0477ac */ /* 0x000e620008000800 */
[----:B------:R-:W-:Y:S01]  /*00f0*/  IMAD R9, R2, UR11, R19 ;  /* 0x0000000b02097c24 */ /* 0x000fe2000f8e0213 */
[----:B------:R-:W2:Y:S05]  /*0100*/  LDCU.64 UR8, c[0x0][0x358] ;  /* 0x00006b00ff0877ac */ /* 0x000eaa0008000a00 */
[----:B------:R-:W3:Y:S01]  /*0110*/  LDC.64 R6, c[0x0][0x388] ;  /* 0x0000e200ff067b82 */ /* 0x000ee20000000a00 */
[----:B-1----:R-:W-:-:S04]  /*0120*/  IMAD R3, R18, UR4, R16 ;  /* 0x0000000412037c24 */ /* 0x002fc8000f8e0210 */
[----:B0-----:R-:W-:-:S06]  /*0130*/  IMAD.WIDE.U32 R4, R3, 0x4, R4 ;  /* 0x0000000403047825 */ /* 0x001fcc00078e0004 */
[----:B--2---:R0:W2:Y:S01]  /*0140*/  LDG.E R4, desc[UR8][R4.64] ;  /* 0x0000000804047981 */ /* 0x0040a2000c1e1900 */
[----:B---3--:R-:W-:-:S06]  /*0150*/  IMAD.WIDE.U32 R6, R9, 0x4, R6 ;  /* 0x0000000409067825 */ /* 0x008fcc00078e0006 */
[----:B------:R-:W3:Y:S01]  /*0160*/  LDG.E R6, desc[UR8][R6.64] ;  /* 0x0000000806067981 */ /* 0x000ee2000c1e1900 */
[----:B------:R-:W1:Y:S01]  /*0170*/  S2R R8, SR_CgaCtaId ;  /* 0x0000000000087919 */ /* 0x000e620000008800 */
[----:B------:R-:W-:Y:S02]  /*0180*/  MOV R0, 0x400 ;  /* 0x0000040000007802 */ /* 0x000fe40000000f00 */
[----:B------:R-:W-:Y:S02]  /*0190*/  SHF.L.U32 R3, R2, 0x7, RZ ;  /* 0x0000000702037819 */ /* 0x000fe400000006ff */
[----:B------:R-:W-:Y:S02]  /*01a0*/  IADD3 R17, PT, PT, R0, 0x1000, RZ ;  /* 0x0000100000117810 */ /* 0x000fe40007ffe0ff */
[----:B------:R-:W-:Y:S01]  /*01b0*/  SHF.L.U32 R16, R16, 0x2, RZ ;  /* 0x0000000210107819 */ /* 0x000fe200000006ff */
[----:B------:R-:W-:Y:S01]  /*01c0*/  UISETP.GE.AND UP0, UPT, UR4, 0x1, UPT ;  /* 0x000000010400788c */ /* 0x000fe2000bf06270 */
[----:B-1----:R-:W-:-:S02]  /*01d0*/  LEA R2, R8, R0, 0x18 ;  /* 0x0000000008027211 */ /* 0x002fc400078ec0ff */
[----:B------:R-:W-:Y:S02]  /*01e0*/  LEA R17, R8, R17, 0x18 ;  /* 0x0000001108117211 */ /* 0x000fe400078ec0ff */
[----:B------:R-:W-:Y:S02]  /*01f0*/  IADD3 R21, PT, PT, R3, R2, RZ ;  /* 0x0000000203157210 */ /* 0x000fe40007ffe0ff */
[----:B0-----:R-:W-:Y:S02]  /*0200*/  IADD3 R5, PT, PT, R16, R17, R3 ;  /* 0x0000001110057210 */ /* 0x001fe40007ffe003 */
[----:B------:R-:W-:Y:S01]  /*0210*/  IADD3 R9, PT, PT, R21, R16, RZ ;  /* 0x0000001015097210 */ /* 0x000fe20007ffe0ff */
[----:B------:R-:W-:-:S04]  /*0220*/  HFMA2 R13, -RZ, RZ, 0, 0 ;  /* 0x00000000ff0d7431 */ /* 0x000fc800000001ff */
[----:B--2---:R0:W-:Y:S04]  /*0230*/  STS [R9], R4 ;  /* 0x0000000409007388 */ /* 0x0041e80000000800 */
[----:B---3--:R0:W-:Y:S01]  /*0240*/  STS [R5], R6 ;  /* 0x0000000605007388 */ /* 0x0081e20000000800 */
[----:B------:R-:W-:Y:S06]  /*0250*/  BAR.SYNC.DEFER_BLOCKING 0x0 ;  /* 0x0000000000007b1d */ /* 0x000fec0000010000 */
[----:B------:R-:W-:Y:S05]  /*0260*/  BRA.U !UP0, `(.L_x_0) ;  /* 0x0000000508bc7547 */ /* 0x000fea000b800000 */
[----:B------:R-:W-:Y:S01]  /*0270*/  UISETP.GE.U32.AND UP1, UPT, UR4, 0x10, UPT ;  /* 0x000000100400788c */ /* 0x000fe2000bf26070 */
[----:B------:R-:W-:Y:S01]  /*0280*/  MOV R0, RZ ;  /* 0x000000ff00007202 */ /* 0x000fe20000000f00 */
[----:B------:R-:W-:Y:S01]  /*0290*/  ULOP3.LUT UR5, UR4, 0xf, URZ, 0xc0, !UPT ;  /* 0x0000000f04057892 */ /* 0x000fe2000f8ec0ff */
[----:B------:R-:W-:-:S03]  /*02a0*/  MOV R13, RZ ;  /* 0x000000ff000d7202 */ /* 0x000fc60000000f00 */
[----:B------:R-:W-:-:S03]  /*02b0*/  UISETP.NE.AND UP0, UPT, UR5, URZ, UPT ;  /* 0x000000ff0500728c */ /* 0x000fc6000bf05270 */
[----:B------:R-:W-:Y:S08]  /*02c0*/  BRA.U !UP1, `(.L_x_1) ;  /* 0x0000000109bc7547 */ /* 0x000ff0000b800000 */
[----:B------:R-:W-:Y:S01]  /*02d0*/  ULOP3.LUT UR6, UR4, 0x7ffffff0, URZ, 0xc0, !UPT ;  /* 0x7ffffff004067892 */ /* 0x000fe2000f8ec0ff */
[----:B------:R-:W-:Y:S02]  /*02e0*/  IADD3 R22, PT, PT, R21, 0x20, RZ ;  /* 0x0000002015167810 */ /* 0x000fe40007ffe0ff */
[----:B------:R-:W-:Y:S01]  /*02f0*/  IADD3 R20, PT, PT, R16, 0x400, R17 ;  /* 0x0000040010147810 */ /* 0x000fe20007ffe011 */
[----:B------:R-:W-:Y:S01]  /*0300*/  UIADD3 UR7, UPT, UPT, -UR6, URZ, URZ ;  /* 0x000000ff06077290 */ /* 0x000fe2000fffe1ff */
[----:B------:R-:W-:Y:S02]  /*0310*/  MOV R13, RZ ;  /* 0x000000ff000d7202 */ /* 0x000fe40000000f00 */
[----:B------:R-:W-:-:S09]  /*0320*/  MOV R0, UR6 ;  /* 0x0000000600007c02 */ /* 0x000fd20008000f00 */
.L_x_2:
[----:B------:R-:W-:Y:S01]  /*0330*/  LDS R12, [R20+-0x400] ;  /* 0xfffc0000140c7984 */ /* 0x000fe20000000800 */
[----:B------:R-:W-:-:S03]  /*0340*/  UIADD3 UR7, UPT, UPT, UR7, 0x10, URZ ;  /* 0x0000001007077890 */ /* 0x000fc6000fffe0ff */
[----:B0-----:R-:W0:Y:S01]  /*0350*/  LDS.128 R4, [R22+-0x20] ;  /* 0xffffe00016047984 */ /* 0x001e220000000c00 */
[----:B------:R-:W-:-:S03]  /*0360*/  UISETP.NE.AND UP1, UPT, UR7, URZ, UPT ;  /* 0x000000ff0700728c */ /* 0x000fc6000bf25270 */
[----:B------:R-:W1:Y:S04]  /*0370*/  LDS R14, [R20+-0x380] ;  /* 0xfffc8000140e7984 */ /* 0x000e680000000800 */
[----:B------:R-:W2:Y:S04]  /*0380*/  LDS R15, [R20+-0x300] ;  /* 0xfffd0000140f7984 */ /* 0x000ea80000000800 */
[----:B------:R-:W3:Y:S04]  /*0390*/  LDS R26, [R20+-0x280] ;  /* 0xfffd8000141a7984 */ /* 0x000ee80000000800 */
[----:B------:R-:W-:Y:S04]  /*03a0*/  LDS R27, [R20+-0x200] ;  /* 0xfffe0000141b7984 */ /* 0x000fe80000000800 */
[----:B------:R-:W4:Y:S04]  /*03b0*/  LDS.128 R8, [R22+-0x10] ;  /* 0xfffff00016087984 */ /* 0x000f280000000c00 */
[----:B------:R-:W5:Y:S04]  /*03c0*/  LDS R24, [R20+-0x180] ;  /* 0xfffe800014187984 */ /* 0x000f680000000800 */
[----:B------:R-:W5:Y:S04]  /*03d0*/  LDS R23, [R20+-0x100] ;  /* 0xffff000014177984 */ /* 0x000f680000000800 */
[----:B------:R-:W-:Y:S01]  /*03e0*/  LDS R25, [R20] ;  /* 0x0000000014197984 */ /* 0x000fe20000000800 */
[----:B0-----:R-:W-:-:S03]  /*03f0*/  IMAD R12, R4, R12, R13 ;  /* 0x0000000c040c7224 */ /* 0x001fc600078e020d */
[----:B------:R-:W0:Y:S01]  /*0400*/  LDS R4, [R20+-0x80] ;  /* 0xffff800014047984 */ /* 0x000e220000000800 */
[----:B-1----:R-:W-:-:S04]  /*0410*/  IMAD R5, R14, R5, R12 ;  /* 0x000000050e057224 */ /* 0x002fc800078e020c */
[----:B--2---:R-:W-:Y:S02]  /*0420*/  IMAD R5, R15, R6, R5 ;  /* 0x000000060f057224 */ /* 0x004fe400078e0205 */
[----:B------:R-:W1:Y:S02]  /*0430*/  LDS.128 R12, [R22] ;  /* 0x00000000160c7984 */ /* 0x000e640000000c00 */
[----:B---3--:R-:W-:-:S04]  /*0440*/  IMAD R5, R26, R7, R5 ;  /* 0x000000071a057224 */ /* 0x008fc800078e0205 */
[----:B----4-:R-:W-:Y:S02]  /*0450*/  IMAD R5, R8, R27, R5 ;  /* 0x0000001b08057224 */ /* 0x010fe400078e0205 */
[----:B------:R-:W2:Y:S02]  /*0460*/  LDS R8, [R20+0x80] ;  /* 0x0000800014087984 */ /* 0x000ea40000000800 */
[----:B-----5:R-:W-:Y:S02]  /*0470*/  IMAD R5, R24, R9, R5 ;  /* 0x0000000918057224 */ /* 0x020fe400078e0205 */
[----:B------:R-:W3:Y:S02]  /*0480*/  LDS R9, [R20+0x100] ;  /* 0x0001000014097984 */ /* 0x000ee40000000800 */
[----:B------:R-:W-:Y:S02]  /*0490*/  IMAD R5, R23, R10, R5 ;  /* 0x0000000a17057224 */ /* 0x000fe400078e0205 */
[----:B------:R-:W4:Y:S04]  /*04a0*/  LDS R10, [R20+0x180] ;  /* 0x00018000140a7984 */ /* 0x000f280000000800 */
[----:B------:R-:W-:Y:S04]  /*04b0*/  LDS R23, [R20+0x200] ;  /* 0x0002000014177984 */ /* 0x000fe80000000800 */
[----:B------:R-:W-:Y:S01]  /*04c0*/  LDS R24, [R20+0x280] ;  /* 0x0002800014187984 */ /* 0x000fe20000000800 */
[----:B0-----:R-:W-:-:S03]  /*04d0*/  IMAD R26, R4, R11, R5 ;  /* 0x0000000b041a7224 */ /* 0x001fc600078e0205 */
[----:B------:R0:W5:Y:S04]  /*04e0*/  LDS.128 R4, [R22+0x10] ;  /* 0x0000100016047984 */ /* 0x0001680000000c00 */
[----:B------:R-:W5:Y:S01]  /*04f0*/  LDS R11, [R20+0x300] ;  /* 0x00030000140b7984 */ /* 0x000f620000000800 */
[----:B-1----:R-:W-:-:S03]  /*0500*/  IMAD R25, R12, R25, R26 ;  /* 0x000000190c197224 */ /* 0x002fc600078e021a */
[----:B------:R1:W5:Y:S01]  /*0510*/  LDS R12, [R20+0x380] ;  /* 0x00038000140c7984 */ /* 0x0003620000000800 */
[----:B0-----:R-:W-:Y:S02]  /*0520*/  IADD3 R22, PT, PT, R22, 0x40, RZ ;  /* 0x0000004016167810 */ /* 0x001fe40007ffe0ff */
[----:B-1----:R-:W-:Y:S01]  /*0530*/  IADD3 R20, PT, PT, R20, 0x800, RZ ;  /* 0x0000080014147810 */ /* 0x002fe20007ffe0ff */
[----:B--2---:R-:W-:-:S04]  /*0540*/  IMAD R8, R8, R13, R25 ;  /* 0x0000000d08087224 */ /* 0x004fc800078e0219 */
[----:B---3--:R-:W-:-:S04]  /*0550*/  IMAD R8, R9, R14, R8 ;  /* 0x0000000e09087224 */ /* 0x008fc800078e0208 */
[----:B----4-:R-:W-:-:S04]  /*0560*/  IMAD R8, R10, R15, R8 ;  /* 0x0000000f0a087224 */ /* 0x010fc800078e0208 */
[----:B-----5:R-:W-:-:S04]  /*0570*/  IMAD R4, R4, R23, R8 ;  /* 0x0000001704047224 */ /* 0x020fc800078e0208 */
[----:B------:R-:W-:-:S04]  /*0580*/  IMAD R4, R24, R5, R4 ;  /* 0x0000000518047224 */ /* 0x000fc800078e0204 */
[----:B------:R-:W-:-:S04]  /*0590*/  IMAD R4, R11, R6, R4 ;  /* 0x000000060b047224 */ /* 0x000fc800078e0204 */
[----:B------:R-:W-:Y:S01]  /*05a0*/  IMAD R13, R12, R7, R4 ;  /* 0x000000070c0d7224 */ /* 0x000fe200078e0204 */
[----:B------:R-:W-:Y:S06]  /*05b0*/  BRA.U UP1, `(.L_x_2) ;  /* 0xfffffffd015c7547 */ /* 0x000fec000b83ffff */
.L_x_1:
[----:B------:R-:W-:Y:S05]  /*05c0*/  BRA.U !UP0, `(.L_x_0) ;  /* 0x0000000108e47547 */ /* 0x000fea000b800000 */
[----:B------:R-:W-:Y:S01]  /*05d0*/  UISETP.GE.U32.AND UP0, UPT, UR5, 0x8, UPT ;  /* 0x000000080500788c */ /* 0x000fe2000bf06070 */
[----:B------:R-:W-:Y:S01]  /*05e0*/  IADD3 R15, PT, PT, R16, R17, RZ ;  /* 0x00000011100f7210 */ /* 0x000fe20007ffe0ff */
[----:B------:R-:W-:-:S04]  /*05f0*/  ULOP3.LUT UR6, UR4, 0x7, URZ, 0xc0, !UPT ;  /* 0x0000000704067892 */ /* 0x000fc8000f8ec0ff */
[----:B------:R-:W-:-:S03]  /*0600*/  UISETP.NE.AND UP1, UPT, UR6, URZ, UPT ;  /* 0x000000ff0600728c */ /* 0x000fc6000bf25270 */
[----:B------:R-:W-:Y:S08]  /*0610*/  BRA.U !UP0, `(.L_x_3) ;  /* 0x0000000108547547 */ /* 0x000ff0000b800000 */
[C---:B------:R-:W-:Y:S02]  /*0620*/  LEA R24, R0.reuse, R15, 0x7 ;  /* 0x0000000f00187211 */ /* 0x040fe400078e38ff */
[C---:B------:R-:W-:Y:S02]  /*0630*/  LEA R22, R0.reuse, R21, 0x2 ;  /* 0x0000001500167211 */ /* 0x040fe400078e10ff */
[----:B------:R-:W-:Y:S01]  /*0640*/  IADD3 R0, PT, PT, R0, 0x8, RZ ;  /* 0x0000000800007810 */ /* 0x000fe20007ffe0ff */
[----:B------:R-:W-:Y:S04]  /*0650*/  LDS R26, [R24] ;  /* 0x00000000181a7984 */ /* 0x000fe80000000800 */
[----:B0-----:R-:W0:Y:S04]  /*0660*/  LDS.128 R4, [R22] ;  /* 0x0000000016047984 */ /* 0x001e280000000c00 */
[----:B------:R-:W1:Y:S04]  /*0670*/  LDS R28, [R24+0x80] ;  /* 0x00008000181c7984 */ /* 0x000e680000000800 */
[----:B------:R-:W2:Y:S04]  /*0680*/  LDS R25, [R24+0x100] ;  /* 0x0001000018197984 */ /* 0x000ea80000000800 */
[----:B------:R-:W3:Y:S04]  /*0690*/  LDS R12, [R24+0x180] ;  /* 0x00018000180c7984 */ /* 0x000ee80000000800 */
[----:B------:R-:W-:Y:S04]  /*06a0*/  LDS R23, [R24+0x200] ;  /* 0x0002000018177984 */ /* 0x000fe80000000800 */
[----:B------:R-:W4:Y:S04]  /*06b0*/  LDS.128 R8, [R22+0x10] ;  /* 0x0000100016087984 */ /* 0x000f280000000c00 */
[----:B------:R-:W5:Y:S04]  /*06c0*/  LDS R14, [R24+0x280] ;  /* 0x00028000180e7984 */ /* 0x000f680000000800 */
[----:B------:R-:W5:Y:S04]  /*06d0*/  LDS R27, [R24+0x300] ;  /* 0x00030000181b7984 */ /* 0x000f680000000800 */
[----:B------:R-:W5:Y:S01]  /*06e0*/  LDS R20, [R24+0x380] ;  /* 0x0003800018147984 */ /* 0x000f620000000800 */
[----:B0-----:R-:W-:-:S04]  /*06f0*/  IMAD R4, R4, R26, R13 ;  /* 0x0000001a04047224 */ /* 0x001fc800078e020d */
[----:B-1----:R-:W-:-:S04]  /*0700*/  IMAD R4, R28, R5, R4 ;  /* 0x000000051c047224 */ /* 0x002fc800078e0204 */
[----:B--2---:R-:W-:-:S04]  /*0710*/  IMAD R4, R25, R6, R4 ;  /* 0x0000000619047224 */ /* 0x004fc800078e0204 */
[----:B---3--:R-:W-:-:S04]  /*0720*/  IMAD R4, R12, R7, R4 ;  /* 0x000000070c047224 */ /* 0x008fc800078e0204 */
[----:B----4-:R-:W-:-:S04]  /*0730*/  IMAD R4, R8, R23, R4 ;  /* 0x0000001708047224 */ /* 0x010fc800078e0204 */
[----:B-----5:R-:W-:-:S04]  /*0740*/  IMAD R4, R14, R9, R4 ;  /* 0x000000090e047224 */ /* 0x020fc800078e0204 */
[----:B------:R-:W-:-:S04]  /*0750*/  IMAD R4, R27, R10, R4 ;  /* 0x0000000a1b047224 */ /* 0x000fc800078e0204 */
[----:B------:R-:W-:-:S07]  /*0760*/  IMAD R13, R20, R11, R4 ;  /* 0x0000000b140d7224 */ /* 0x000fce00078e0204 */
.L_x_3:
[----:B------:R-:W-:Y:S05]  /*0770*/  BRA.U !UP1, `(.L_x_0) ;  /* 0x0000000109787547 */ /* 0x000fea000b800000 */
[----:B------:R-:W-:Y:S02]  /*0780*/  UISETP.GE.U32.AND UP0, UPT, UR6, 0x4, UPT ;  /* 0x000000040600788c */ /* 0x000fe4000bf06070 */
[----:B------:R-:W-:-:S04]  /*0790*/  ULOP3.LUT UR4, UR4, 0x3, URZ, 0xc0, !UPT ;  /* 0x0000000304047892 */ /* 0x000fc8000f8ec0ff */
[----:B------:R-:W-:-:S03]  /*07a0*/  UISETP.NE.AND UP1, UPT, UR4, URZ, UPT ;  /* 0x000000ff0400728c */ /* 0x000fc6000bf25270 */
[----:B------:R-:W-:Y:S08]  /*07b0*/  BRA.U !UP0, `(.L_x_4) ;  /* 0x0000000108307547 */ /* 0x000ff0000b800000 */
[C---:B0-----:R-:W-:Y:S02]  /*07c0*/  LEA R4, R0.reuse, R21, 0x2 ;  /* 0x0000001500047211 */ /* 0x041fe400078e10ff */
[C---:B------:R-:W-:Y:S02]  /*07d0*/  LEA R15, R0.reuse, R15, 0x7 ;  /* 0x0000000f000f7211 */ /* 0x040fe400078e38ff */
[----:B------:R-:W-:Y:S02]  /*07e0*/  IADD3 R0, PT, PT, R0, 0x4, RZ ;  /* 0x0000000400007810 */ /* 0x000fe40007ffe0ff */
[----:B------:R-:W-:Y:S04]  /*07f0*/  LDS.128 R4, [R4] ;  /* 0x0000000004047984 */ /* 0x000fe80000000c00 */
[----:B------:R-:W0:Y:S04]  /*0800*/  LDS R8, [R15] ;  /* 0x000000000f087984 */ /* 0x000e280000000800 */
[----:B------:R-:W1:Y:S04]  /*0810*/  LDS R9, [R15+0x80] ;  /* 0x000080000f097984 */ /* 0x000e680000000800 */
[----:B------:R-:W2:Y:S04]  /*0820*/  LDS R10, [R15+0x100] ;  /* 0x000100000f0a7984 */ /* 0x000ea80000000800 */
[----:B------:R-:W3:Y:S01]  /*0830*/  LDS R11, [R15+0x180] ;  /* 0x000180000f0b7984 */ /* 0x000ee20000000800 */
[----:B0-----:R-:W-:-:S04]  /*0840*/  IMAD R8, R4, R8, R13 ;  /* 0x0000000804087224 */ /* 0x001fc800078e020d */
[----:B-1----:R-:W-:-:S04]  /*0850*/  IMAD R5, R9, R5, R8 ;  /* 0x0000000509057224 */ /* 0x002fc800078e0208 */
[----:B--2---:R-:W-:-:S04]  /*0860*/  IMAD R6, R10, R6, R5 ;  /* 0x000000060a067224 */ /* 0x004fc800078e0205 */
[----:B---3--:R-:W-:-:S07]  /*0870*/  IMAD R13, R11, R7, R6 ;  /* 0x000000070b0d7224 */ /* 0x008fce00078e0206 */
.L_x_4:
[----:B------:R-:W-:Y:S05]  /*0880*/  BRA.U !UP1, `(.L_x_0) ;  /* 0x0000000109347547 */ /* 0x000fea000b800000 */
[C---:B------:R-:W-:Y:S01]  /*0890*/  LEA R16, R0.reuse, R16, 0x7 ;  /* 0x0000001000107211 */ /* 0x040fe200078e38ff */
[----:B------:R-:W-:Y:S01]  /*08a0*/  UIADD3 UR4, UPT, UPT, -UR4, URZ, URZ ;  /* 0x000000ff04047290 */ /* 0x000fe2000fffe1ff */
[----:B------:R-:W-:Y:S02]  /*08b0*/  LEA R3, R0, R3, 0x2 ;  /* 0x0000000300037211 */ /* 0x000fe400078e10ff */
[----:B------:R-:W-:Y:S02]  /*08c0*/  IADD3 R16, PT, PT, R17, R16, RZ ;  /* 0x0000001011107210 */ /* 0x000fe40007ffe0ff */
[----:B------:R-:W-:-:S07]  /*08d0*/  IADD3 R2, PT, PT, R2, R3, RZ ;  /* 0x0000000302027210 */ /* 0x000fce0007ffe0ff */
.L_x_5:
[----:B------:R1:W-:Y:S01]  /*08e0*/  LDS R0, [R2] ;  /* 0x0000000002007984 */ /* 0x0003e20000000800 */
[----:B------:R-:W-:-:S03]  /*08f0*/  UIADD3 UR4, UPT, UPT, UR4, 0x1, URZ ;  /* 0x0000000104047890 */ /* 0x000fc6000fffe0ff */
[----:B------:R2:W3:Y:S01]  /*0900*/  LDS R3, [R16] ;  /* 0x0000000010037984 */ /* 0x0004e20000000800 */
[----:B------:R-:W-:Y:S01]  /*0910*/  UISETP.NE.AND UP0, UPT, UR4, URZ, UPT ;  /* 0x000000ff0400728c */ /* 0x000fe2000bf05270 */
[----:B-1----:R-:W-:Y:S02]  /*0920*/  IADD3 R2, PT, PT, R2, 0x4, RZ ;  /* 0x0000000402027810 */ /* 0x002fe40007ffe0ff */
[----:B--2---:R-:W-:Y:S01]  /*0930*/  IADD3 R16, PT, PT, R16, 0x80, RZ ;  /* 0x0000008010107810 */ /* 0x004fe20007ffe0ff */
[----:B---3--:R-:W-:-:S05]  /*0940*/  IMAD R13, R0, R3, R13 ;  /* 0x00000003000d7224 */ /* 0x008fca00078e020d */
[----:B------:R-:W-:Y:S05]  /*0950*/  BRA.U UP0, `(.L_x_5) ;  /* 0xfffffffd00e07547 */ /* 0x000fea000b83ffff */
.L_x_0:
[----:B------:R-:W1:Y:S01]  /*0960*/  LDC.64 R2, c[0x0][0x390] ;  /* 0x0000e400ff027b82 */ /* 0x000e620000000a00 */
[----:B------:R-:W-:-:S04]  /*0970*/  IMAD R19, R18, UR11, R19 ;  /* 0x0000000b12137c24 */ /* 0x000fc8000f8e0213 */
[----:B-1----:R-:W-:-:S05]  /*0980*/  IMAD.WIDE.U32 R2, R19, 0x4, R2 ;  /* 0x0000000413027825 */ /* 0x002fca00078e0002 */
[----:B------:R-:W-:Y:S01]  /*0990*/  STG.E desc[UR8][R2.64], R13 ;  /* 0x0000000d02007986 */ /* 0x000fe2000c101908 */
[----:B------:R-:W-:Y:S05]  /*09a0*/  EXIT ;  /* 0x000000000000794d */ /* 0x000fea0003800000 */
.L_x_6:
[----:B------:R-:W-:-:S00]  /*09b0*/  BRA `(.L_x_6) ;  /* 0xfffffffc00fc7947 */ /* 0x000fc0000383ffff */
[----:B------:R-:W-:-:S00]  /*09c0*/  NOP ;  /* 0x0000000000007918 */ /* 0x000fc00000000000 */
        /* <DEDUP_REMOVED lines=11> */
.L_x_7:


//--------------------- .nv.shared._Z8d_matmulPiS_S_iii --------------------------
	.section	.nv.shared._Z8d_matmulPiS_S_iii,"aw",@nobits
	.sectionflags	@""
	.align	4
.nv.shared._Z8d_matmulPiS_S_iii:
	.zero		9216


//--------------------- .nv.shared.reserved.0     --------------------------
	.section	.nv.shared.reserved.0,"aw",@nobits
	.weak		__nv_reservedSMEM_offset_0_alias
	.size		__nv_reservedSMEM_offset_0_alias, 0, 64
	.other		__nv_reservedSMEM_offset_0_alias,@"STO_CUDA_RESERVED_SHARED STV_DEFAULT"
__nv_reservedSMEM_offset_0_alias:
	.zero		0
	.zero		64


//--------------------- .nv.constant0._Z8d_matmulPiS_S_iii --------------------------
	.section	.nv.constant0._Z8d_matmulPiS_S_iii,"a",@progbits
	.sectionflags	@""
	.align	4
.nv.constant0._Z8d_matmulPiS_S_iii:
	.zero		932


//--------------------- SYMBOLS --------------------------

	.type		.nv.reservedSmem.offset0,@object
	.size		.nv.reservedSmem.offset0,0x4
	.type		.nv.reservedSmem.cap,@object
	.size		.nv.reservedSmem.cap,0x4
